//
// Generated by NVIDIA NVVM Compiler
//
// Compiler Build ID: CL-36424714
// Cuda compilation tools, release 13.0, V13.0.88
// Based on NVVM 20.0.0
//

.version 9.0
.target sm_100
.address_size 64

	// .globl	_Z10vector_addPKfS0_Pfi

.visible .entry _Z10vector_addPKfS0_Pfi(
	.param .u64 .ptr .align 1 _Z10vector_addPKfS0_Pfi_param_0,
	.param .u64 .ptr .align 1 _Z10vector_addPKfS0_Pfi_param_1,
	.param .u64 .ptr .align 1 _Z10vector_addPKfS0_Pfi_param_2,
	.param .u32 _Z10vector_addPKfS0_Pfi_param_3
)
{
	.reg .pred 	%p<2>;
	.reg .b32 	%r<6>;
	.reg .b32 	%f<202>;
	.reg .b64 	%rd<11>;

	ld.param.u64 	%rd1, [_Z10vector_addPKfS0_Pfi_param_0];
	ld.param.u64 	%rd2, [_Z10vector_addPKfS0_Pfi_param_1];
	ld.param.u64 	%rd3, [_Z10vector_addPKfS0_Pfi_param_2];
	ld.param.u32 	%r2, [_Z10vector_addPKfS0_Pfi_param_3];
	mov.u32 	%r3, %ctaid.x;
	mov.u32 	%r4, %ntid.x;
	mov.u32 	%r5, %tid.x;
	mad.lo.s32 	%r1, %r3, %r4, %r5;
	setp.ge.s32 	%p1, %r1, %r2;
	@%p1 bra 	$L__BB0_2;
	cvta.to.global.u64 	%rd4, %rd1;
	cvta.to.global.u64 	%rd5, %rd2;
	cvta.to.global.u64 	%rd6, %rd3;
	mul.wide.s32 	%rd7, %r1, 4;
	add.s64 	%rd8, %rd4, %rd7;
	add.s64 	%rd9, %rd5, %rd7;
	add.s64 	%rd10, %rd6, %rd7;
	ld.global.f32 	%f1, [%rd8];
	ld.global.f32 	%f2, [%rd9];
	add.f32 	%f3, %f1, %f2;
	ld.global.f32 	%f4, [%rd10];
	fma.rn.f32 	%f5, %f4, 0f3C23D70A, %f3;
	st.global.f32 	[%rd10], %f5;
	ld.global.f32 	%f6, [%rd8];
	ld.global.f32 	%f7, [%rd9];
	add.f32 	%f8, %f6, %f7;
	fma.rn.f32 	%f9, %f5, 0f3C23D70A, %f8;
	st.global.f32 	[%rd10], %f9;
	ld.global.f32 	%f10, [%rd8];
	ld.global.f32 	%f11, [%rd9];
	add.f32 	%f12, %f10, %f11;
	fma.rn.f32 	%f13, %f9, 0f3C23D70A, %f12;
	st.global.f32 	[%rd10], %f13;
	ld.global.f32 	%f14, [%rd8];
	ld.global.f32 	%f15, [%rd9];
	add.f32 	%f16, %f14, %f15;
	fma.rn.f32 	%f17, %f13, 0f3C23D70A, %f16;
	st.global.f32 	[%rd10], %f17;
	ld.global.f32 	%f18, [%rd8];
	ld.global.f32 	%f19, [%rd9];
	add.f32 	%f20, %f18, %f19;
	fma.rn.f32 	%f21, %f17, 0f3C23D70A, %f20;
	st.global.f32 	[%rd10], %f21;
	ld.global.f32 	%f22, [%rd8];
	ld.global.f32 	%f23, [%rd9];
	add.f32 	%f24, %f22, %f23;
	fma.rn.f32 	%f25, %f21, 0f3C23D70A, %f24;
	st.global.f32 	[%rd10], %f25;
	ld.global.f32 	%f26, [%rd8];
	ld.global.f32 	%f27, [%rd9];
	add.f32 	%f28, %f26, %f27;
	fma.rn.f32 	%f29, %f25, 0f3C23D70A, %f28;
	st.global.f32 	[%rd10], %f29;
	ld.global.f32 	%f30, [%rd8];
	ld.global.f32 	%f31, [%rd9];
	add.f32 	%f32, %f30, %f31;
	fma.rn.f32 	%f33, %f29, 0f3C23D70A, %f32;
	st.global.f32 	[%rd10], %f33;
	ld.global.f32 	%f34, [%rd8];
	ld.global.f32 	%f35, [%rd9];
	add.f32 	%f36, %f34, %f35;
	fma.rn.f32 	%f37, %f33, 0f3C23D70A, %f36;
	st.global.f32 	[%rd10], %f37;
	ld.global.f32 	%f38, [%rd8];
	ld.global.f32 	%f39, [%rd9];
	add.f32 	%f40, %f38, %f39;
	fma.rn.f32 	%f41, %f37, 0f3C23D70A, %f40;
	st.global.f32 	[%rd10], %f41;
	ld.global.f32 	%f42, [%rd8];
	ld.global.f32 	%f43, [%rd9];
	add.f32 	%f44, %f42, %f43;
	fma.rn.f32 	%f45, %f41, 0f3C23D70A, %f44;
	st.global.f32 	[%rd10], %f45;
	ld.global.f32 	%f46, [%rd8];
	ld.global.f32 	%f47, [%rd9];
	add.f32 	%f48, %f46, %f47;
	fma.rn.f32 	%f49, %f45, 0f3C23D70A, %f48;
	st.global.f32 	[%rd10], %f49;
	ld.global.f32 	%f50, [%rd8];
	ld.global.f32 	%f51, [%rd9];
	add.f32 	%f52, %f50, %f51;
	fma.rn.f32 	%f53, %f49, 0f3C23D70A, %f52;
	st.global.f32 	[%rd10], %f53;
	ld.global.f32 	%f54, [%rd8];
	ld.global.f32 	%f55, [%rd9];
	add.f32 	%f56, %f54, %f55;
	fma.rn.f32 	%f57, %f53, 0f3C23D70A, %f56;
	st.global.f32 	[%rd10], %f57;
	ld.global.f32 	%f58, [%rd8];
	ld.global.f32 	%f59, [%rd9];
	add.f32 	%f60, %f58, %f59;
	fma.rn.f32 	%f61, %f57, 0f3C23D70A, %f60;
	st.global.f32 	[%rd10], %f61;
	ld.global.f32 	%f62, [%rd8];
	ld.global.f32 	%f63, [%rd9];
	add.f32 	%f64, %f62, %f63;
	fma.rn.f32 	%f65, %f61, 0f3C23D70A, %f64;
	st.global.f32 	[%rd10], %f65;
	ld.global.f32 	%f66, [%rd8];
	ld.global.f32 	%f67, [%rd9];
	add.f32 	%f68, %f66, %f67;
	fma.rn.f32 	%f69, %f65, 0f3C23D70A, %f68;
	st.global.f32 	[%rd10], %f69;
	ld.global.f32 	%f70, [%rd8];
	ld.global.f32 	%f71, [%rd9];
	add.f32 	%f72, %f70, %f71;
	fma.rn.f32 	%f73, %f69, 0f3C23D70A, %f72;
	st.global.f32 	[%rd10], %f73;
	ld.global.f32 	%f74, [%rd8];
	ld.global.f32 	%f75, [%rd9];
	add.f32 	%f76, %f74, %f75;
	fma.rn.f32 	%f77, %f73, 0f3C23D70A, %f76;
	st.global.f32 	[%rd10], %f77;
	ld.global.f32 	%f78, [%rd8];
	ld.global.f32 	%f79, [%rd9];
	add.f32 	%f80, %f78, %f79;
	fma.rn.f32 	%f81, %f77, 0f3C23D70A, %f80;
	st.global.f32 	[%rd10], %f81;
	ld.global.f32 	%f82, [%rd8];
	ld.global.f32 	%f83, [%rd9];
	add.f32 	%f84, %f82, %f83;
	fma.rn.f32 	%f85, %f81, 0f3C23D70A, %f84;
	st.global.f32 	[%rd10], %f85;
	ld.global.f32 	%f86, [%rd8];
	ld.global.f32 	%f87, [%rd9];
	add.f32 	%f88, %f86, %f87;
	fma.rn.f32 	%f89, %f85, 0f3C23D70A, %f88;
	st.global.f32 	[%rd10], %f89;
	ld.global.f32 	%f90, [%rd8];
	ld.global.f32 	%f91, [%rd9];
	add.f32 	%f92, %f90, %f91;
	fma.rn.f32 	%f93, %f89, 0f3C23D70A, %f92;
	st.global.f32 	[%rd10], %f93;
	ld.global.f32 	%f94, [%rd8];
	ld.global.f32 	%f95, [%rd9];
	add.f32 	%f96, %f94, %f95;
	fma.rn.f32 	%f97, %f93, 0f3C23D70A, %f96;
	st.global.f32 	[%rd10], %f97;
	ld.global.f32 	%f98, [%rd8];
	ld.global.f32 	%f99, [%rd9];
	add.f32 	%f100, %f98, %f99;
	fma.rn.f32 	%f101, %f97, 0f3C23D70A, %f100;
	st.global.f32 	[%rd10], %f101;
	ld.global.f32 	%f102, [%rd8];
	ld.global.f32 	%f103, [%rd9];
	add.f32 	%f104, %f102, %f103;
	fma.rn.f32 	%f105, %f101, 0f3C23D70A, %f104;
	st.global.f32 	[%rd10], %f105;
	ld.global.f32 	%f106, [%rd8];
	ld.global.f32 	%f107, [%rd9];
	add.f32 	%f108, %f106, %f107;
	fma.rn.f32 	%f109, %f105, 0f3C23D70A, %f108;
	st.global.f32 	[%rd10], %f109;
	ld.global.f32 	%f110, [%rd8];
	ld.global.f32 	%f111, [%rd9];
	add.f32 	%f112, %f110, %f111;
	fma.rn.f32 	%f113, %f109, 0f3C23D70A, %f112;
	st.global.f32 	[%rd10], %f113;
	ld.global.f32 	%f114, [%rd8];
	ld.global.f32 	%f115, [%rd9];
	add.f32 	%f116, %f114, %f115;
	fma.rn.f32 	%f117, %f113, 0f3C23D70A, %f116;
	st.global.f32 	[%rd10], %f117;
	ld.global.f32 	%f118, [%rd8];
	ld.global.f32 	%f119, [%rd9];
	add.f32 	%f120, %f118, %f119;
	fma.rn.f32 	%f121, %f117, 0f3C23D70A, %f120;
	st.global.f32 	[%rd10], %f121;
	ld.global.f32 	%f122, [%rd8];
	ld.global.f32 	%f123, [%rd9];
	add.f32 	%f124, %f122, %f123;
	fma.rn.f32 	%f125, %f121, 0f3C23D70A, %f124;
	st.global.f32 	[%rd10], %f125;
	ld.global.f32 	%f126, [%rd8];
	ld.global.f32 	%f127, [%rd9];
	add.f32 	%f128, %f126, %f127;
	fma.rn.f32 	%f129, %f125, 0f3C23D70A, %f128;
	st.global.f32 	[%rd10], %f129;
	ld.global.f32 	%f130, [%rd8];
	ld.global.f32 	%f131, [%rd9];
	add.f32 	%f132, %f130, %f131;
	fma.rn.f32 	%f133, %f129, 0f3C23D70A, %f132;
	st.global.f32 	[%rd10], %f133;
	ld.global.f32 	%f134, [%rd8];
	ld.global.f32 	%f135, [%rd9];
	add.f32 	%f136, %f134, %f135;
	fma.rn.f32 	%f137, %f133, 0f3C23D70A, %f136;
	st.global.f32 	[%rd10], %f137;
	ld.global.f32 	%f138, [%rd8];
	ld.global.f32 	%f139, [%rd9];
	add.f32 	%f140, %f138, %f139;
	fma.rn.f32 	%f141, %f137, 0f3C23D70A, %f140;
	st.global.f32 	[%rd10], %f141;
	ld.global.f32 	%f142, [%rd8];
	ld.global.f32 	%f143, [%rd9];
	add.f32 	%f144, %f142, %f143;
	fma.rn.f32 	%f145, %f141, 0f3C23D70A, %f144;
	st.global.f32 	[%rd10], %f145;
	ld.global.f32 	%f146, [%rd8];
	ld.global.f32 	%f147, [%rd9];
	add.f32 	%f148, %f146, %f147;
	fma.rn.f32 	%f149, %f145, 0f3C23D70A, %f148;
	st.global.f32 	[%rd10], %f149;
	ld.global.f32 	%f150, [%rd8];
	ld.global.f32 	%f151, [%rd9];
	add.f32 	%f152, %f150, %f151;
	fma.rn.f32 	%f153, %f149, 0f3C23D70A, %f152;
	st.global.f32 	[%rd10], %f153;
	ld.global.f32 	%f154, [%rd8];
	ld.global.f32 	%f155, [%rd9];
	add.f32 	%f156, %f154, %f155;
	fma.rn.f32 	%f157, %f153, 0f3C23D70A, %f156;
	st.global.f32 	[%rd10], %f157;
	ld.global.f32 	%f158, [%rd8];
	ld.global.f32 	%f159, [%rd9];
	add.f32 	%f160, %f158, %f159;
	fma.rn.f32 	%f161, %f157, 0f3C23D70A, %f160;
	st.global.f32 	[%rd10], %f161;
	ld.global.f32 	%f162, [%rd8];
	ld.global.f32 	%f163, [%rd9];
	add.f32 	%f164, %f162, %f163;
	fma.rn.f32 	%f165, %f161, 0f3C23D70A, %f164;
	st.global.f32 	[%rd10], %f165;
	ld.global.f32 	%f166, [%rd8];
	ld.global.f32 	%f167, [%rd9];
	add.f32 	%f168, %f166, %f167;
	fma.rn.f32 	%f169, %f165, 0f3C23D70A, %f168;
	st.global.f32 	[%rd10], %f169;
	ld.global.f32 	%f170, [%rd8];
	ld.global.f32 	%f171, [%rd9];
	add.f32 	%f172, %f170, %f171;
	fma.rn.f32 	%f173, %f169, 0f3C23D70A, %f172;
	st.global.f32 	[%rd10], %f173;
	ld.global.f32 	%f174, [%rd8];
	ld.global.f32 	%f175, [%rd9];
	add.f32 	%f176, %f174, %f175;
	fma.rn.f32 	%f177, %f173, 0f3C23D70A, %f176;
	st.global.f32 	[%rd10], %f177;
	ld.global.f32 	%f178, [%rd8];
	ld.global.f32 	%f179, [%rd9];
	add.f32 	%f180, %f178, %f179;
	fma.rn.f32 	%f181, %f177, 0f3C23D70A, %f180;
	st.global.f32 	[%rd10], %f181;
	ld.global.f32 	%f182, [%rd8];
	ld.global.f32 	%f183, [%rd9];
	add.f32 	%f184, %f182, %f183;
	fma.rn.f32 	%f185, %f181, 0f3C23D70A, %f184;
	st.global.f32 	[%rd10], %f185;
	ld.global.f32 	%f186, [%rd8];
	ld.global.f32 	%f187, [%rd9];
	add.f32 	%f188, %f186, %f187;
	fma.rn.f32 	%f189, %f185, 0f3C23D70A, %f188;
	st.global.f32 	[%rd10], %f189;
	ld.global.f32 	%f190, [%rd8];
	ld.global.f32 	%f191, [%rd9];
	add.f32 	%f192, %f190, %f191;
	fma.rn.f32 	%f193, %f189, 0f3C23D70A, %f192;
	st.global.f32 	[%rd10], %f193;
	ld.global.f32 	%f194, [%rd8];
	ld.global.f32 	%f195, [%rd9];
	add.f32 	%f196, %f194, %f195;
	fma.rn.f32 	%f197, %f193, 0f3C23D70A, %f196;
	st.global.f32 	[%rd10], %f197;
	ld.global.f32 	%f198, [%rd8];
	ld.global.f32 	%f199, [%rd9];
	add.f32 	%f200, %f198, %f199;
	fma.rn.f32 	%f201, %f197, 0f3C23D70A, %f200;
	st.global.f32 	[%rd10], %f201;
$L__BB0_2:
	ret;

}


// ===== COMPILED SASS (sm_100) =====

	.target	sm_100

	.elftype	@"ET_EXEC"


//--------------------- .note.nv.tkinfo           --------------------------
	.section	.note.nv.tkinfo,"",@"SHT_NOTE"
	.sectionflags	@"SHF_NOTE_NV_TKINFO"
	.tkinfo
        /*0018*/ 	.word	0x00000002
        /*0030*/ 	.string	""
        /*0030*/ 	.string	"ptxas"
        /*0030*/ 	.string	"Cuda compilation tools, release 13.0, V13.0.88"
        /*0030*/ 	.string	"Build cuda_13.0.r13.0/compiler.36424714_0"
        /*0030*/ 	.string	"-arch sm_100 -m 64 "



//--------------------- .note.nv.cuinfo           --------------------------
	.section	.note.nv.cuinfo,"",@"SHT_NOTE"
	.sectionflags	@"SHF_NOTE_NV_CUINFO"
        /*0018*/ 	.short	0x0002
        /*001a*/ 	.short	0x0064
        /*001c*/ 	.short	0x0082
	.zero		2


//--------------------- .nv.info                  --------------------------
	.section	.nv.info,"",@"SHT_CUDA_INFO"
	.align	4


	//----- nvinfo : EIATTR_REGCOUNT
	.align		4
        /*0000*/ 	.byte	0x04, 0x2f
        /*0002*/ 	.short	(.L_1 - .L_0)
	.align		4
.L_0:
        /*0004*/ 	.word	index@(_Z10vector_addPKfS0_Pfi)
        /*0008*/ 	.word	0x00000010


	//----- nvinfo : EIATTR_FRAME_SIZE
	.align		4
.L_1:
        /*000c*/ 	.byte	0x04, 0x11
        /*000e*/ 	.short	(.L_3 - .L_2)
	.align		4
.L_2:
        /*0010*/ 	.word	index@(_Z10vector_addPKfS0_Pfi)
        /*0014*/ 	.word	0x00000000


	//----- nvinfo : EIATTR_MIN_STACK_SIZE
	.align		4
.L_3:
        /*0018*/ 	.byte	0x04, 0x12
        /*001a*/ 	.short	(.L_5 - .L_4)
	.align		4
.L_4:
        /*001c*/ 	.word	index@(_Z10vector_addPKfS0_Pfi)
        /*0020*/ 	.word	0x00000000
.L_5:


//--------------------- .nv.compat                --------------------------
	.section	.nv.compat,"",@"SHT_CUDA_COMPAT_INFO"
	.align	4
        /*0000*/ 	.byte	0x02, 0x09, 0x00, 0x00, 0x02, 0x02, 0x01, 0x00, 0x02, 0x05, 0x05, 0x00, 0x03, 0x07, 0x01, 0x01
        /*0010*/ 	.byte	0x02, 0x03, 0x00, 0x00, 0x02, 0x06, 0x01, 0x00, 0x04, 0x0b, 0x08, 0x00, 0x09, 0x00, 0x00, 0x00
        /*0020*/ 	.byte	0x00, 0x00, 0x00, 0x00


//--------------------- .nv.info._Z10vector_addPKfS0_Pfi --------------------------
	.section	.nv.info._Z10vector_addPKfS0_Pfi,"",@"SHT_CUDA_INFO"
	.sectionflags	@""
	.align	4


	//----- nvinfo : EIATTR_CUDA_API_VERSION
	.align		4
        /*0000*/ 	.byte	0x04, 0x37
        /*0002*/ 	.short	(.L_7 - .L_6)
.L_6:
        /*0004*/ 	.word	0x00000082


	//----- nvinfo : EIATTR_KPARAM_INFO
	.align		4
.L_7:
        /*0008*/ 	.byte	0x04, 0x17
        /*000a*/ 	.short	(.L_9 - .L_8)
.L_8:
        /*000c*/ 	.word	0x00000000
        /*0010*/ 	.short	0x0003
        /*0012*/ 	.short	0x0018
        /*0014*/ 	.byte	0x00, 0xf0, 0x11, 0x00


	//----- nvinfo : EIATTR_KPARAM_INFO
	.align		4
.L_9:
        /*0018*/ 	.byte	0x04, 0x17
        /*001a*/ 	.short	(.L_11 - .L_10)
.L_10:
        /*001c*/ 	.word	0x00000000
        /*0020*/ 	.short	0x0002
        /*0022*/ 	.short	0x0010
        /*0024*/ 	.byte	0x00, 0xf5, 0x21, 0x00


	//----- nvinfo : EIATTR_KPARAM_INFO
	.align		4
.L_11:
        /*0028*/ 	.byte	0x04, 0x17
        /*002a*/ 	.short	(.L_13 - .L_12)
.L_12:
        /*002c*/ 	.word	0x00000000
        /*0030*/ 	.short	0x0001
        /*0032*/ 	.short	0x0008
        /*0034*/ 	.byte	0x00, 0xf5, 0x21, 0x00


	//----- nvinfo : EIATTR_KPARAM_INFO
	.align		4
.L_13:
        /*0038*/ 	.byte	0x04, 0x17
        /*003a*/ 	.short	(.L_15 - .L_14)
.L_14:
        /*003c*/ 	.word	0x00000000
        /*0040*/ 	.short	0x0000
        /*0042*/ 	.short	0x0000
        /*0044*/ 	.byte	0x00, 0xf5, 0x21, 0x00


	//----- nvinfo : EIATTR_SPARSE_MMA_MASK
	.align		4
.L_15:
        /*0048*/ 	.byte	0x03, 0x50
        /*004a*/ 	.short	0x0000


	//----- nvinfo : EIATTR_MAXREG_COUNT
	.align		4
        /*004c*/ 	.byte	0x03, 0x1b
        /*004e*/ 	.short	0x00ff


	//----- nvinfo : EIATTR_MERCURY_ISA_VERSION
	.align		4
        /*0050*/ 	.byte	0x03, 0x5f
        /*0052*/ 	.short	0x0101


	//----- nvinfo : EIATTR_VRC_CTA_INIT_COUNT
	.align		4
        /*0054*/ 	.byte	0x02, 0x4a
	.zero		1
	.zero		1


	//----- nvinfo : EIATTR_EXIT_INSTR_OFFSETS
	.align		4
        /*0058*/ 	.byte	0x04, 0x1c
        /*005a*/ 	.short	(.L_17 - .L_16)


	//   ....[0]....
.L_16:
        /*005c*/ 	.word	0x00000070


	//   ....[1]....
        /*0060*/ 	.word	0x000010a0


	//----- nvinfo : EIATTR_CBANK_PARAM_SIZE
	.align		4
.L_17:
        /*0064*/ 	.byte	0x03, 0x19
        /*0066*/ 	.short	0x001c


	//----- nvinfo : EIATTR_PARAM_CBANK
	.align		4
        /*0068*/ 	.byte	0x04, 0x0a
        /*006a*/ 	.short	(.L_19 - .L_18)
	.align		4
.L_18:
        /*006c*/ 	.word	index@(.nv.constant0._Z10vector_addPKfS0_Pfi)
        /*0070*/ 	.short	0x0380
        /*0072*/ 	.short	0x001c


	//----- nvinfo : EIATTR_SW_WAR
	.align		4
.L_19:
        /*0074*/ 	.byte	0x04, 0x36
        /*0076*/ 	.short	(.L_21 - .L_20)
.L_20:
        /*0078*/ 	.word	0x00000008
.L_21:


//--------------------- .nv.callgraph             --------------------------
	.section	.nv.callgraph,"",@"SHT_CUDA_CALLGRAPH"
	.align	4
	.sectionentsize	8
	.align		4
        /*0000*/ 	.word	0x00000000
	.align		4
        /*0004*/ 	.word	0xffffffff
	.align		4
        /*0008*/ 	.word	0x00000000
	.align		4
        /*000c*/ 	.word	0xfffffffe
	.align		4
        /*0010*/ 	.word	0x00000000
	.align		4
        /*0014*/ 	.word	0xfffffffd
	.align		4
        /*0018*/ 	.word	0x00000000
	.align		4
        /*001c*/ 	.word	0xfffffffc


//--------------------- .text._Z10vector_addPKfS0_Pfi --------------------------
	.section	.text._Z10vector_addPKfS0_Pfi,"ax",@progbits
	.align	128
        .global         _Z10vector_addPKfS0_Pfi
        .type           _Z10vector_addPKfS0_Pfi,@function
        .size           _Z10vector_addPKfS0_Pfi,(.L_x_1 - _Z10vector_addPKfS0_Pfi)
        .other          _Z10vector_addPKfS0_Pfi,@"STO_CUDA_ENTRY STV_DEFAULT"
_Z10vector_addPKfS0_Pfi:
.text._Z10vector_addPKfS0_Pfi:
[----:B------:R-:W-:Y:S01]  /*0000*/  LDC R1, c[0x0][0x37c] ;  /* 0x0000df00ff017b82 */ /* 0x000fe20000000800 */
[----:B------:R-:W0:Y:S07]  /*0010*/  S2R R0, SR_TID.X ;  /* 0x0000000000007919 */ /* 0x000e2e0000002100 */
[----:B------:R-:W0:Y:S01]  /*0020*/  S2UR UR4, SR_CTAID.X ;  /* 0x00000000000479c3 */ /* 0x000e220000002500 */
[----:B------:R-:W1:Y:S07]  /*0030*/  LDCU UR5, c[0x0][0x398] ;  /* 0x00007300ff0577ac */ /* 0x000e6e0008000800 */
[----:B------:R-:W0:Y:S02]  /*0040*/  LDC R9, c[0x0][0x360] ;  /* 0x0000d800ff097b82 */ /* 0x000e240000000800 */
[----:B0-----:R-:W-:-:S05]  /*0050*/  IMAD R9, R9, UR4, R0 ;  /* 0x0000000409097c24 */ /* 0x001fca000f8e0200 */
[----:B-1----:R-:W-:-:S13]  /*0060*/  ISETP.GE.AND P0, PT, R9, UR5, PT ;  /* 0x0000000509007c0c */ /* 0x002fda000bf06270 */
[----:B------:R-:W-:Y:S05]  /*0070*/  @P0 EXIT ;  /* 0x000000000000094d */ /* 0x000fea0003800000 */
[----:B------:R-:W0:Y:S01]  /*0080*/  LDC.64 R2, c[0x0][0x380] ;  /* 0x0000e000ff027b82 */ /* 0x000e220000000a00 */
[----:B------:R-:W1:Y:S07]  /*0090*/  LDCU.64 UR4, c[0x0][0x358] ;  /* 0x00006b00ff0477ac */ /* 0x000e6e0008000a00 */
[----:B------:R-:W2:Y:S08]  /*00a0*/  LDC.64 R4, c[0x0][0x388] ;  /* 0x0000e200ff047b82 */ /* 0x000eb00000000a00 */
[----:B------:R-:W3:Y:S01]  /*00b0*/  LDC.64 R6, c[0x0][0x390] ;  /* 0x0000e400ff067b82 */ /* 0x000ee20000000a00 */
[----:B0-----:R-:W-:-:S05]  /*00c0*/  IMAD.WIDE R2, R9, 0x4, R2 ;  /* 0x0000000409027825 */ /* 0x001fca00078e0202 */
[----:B-1----:R-:W4:Y:S01]  /*00d0*/  LDG.E R0, desc[UR4][R2.64] ;  /* 0x0000000402007981 */ /* 0x002f22000c1e1900 */
[----:B--2---:R-:W-:-:S04]  /*00e0*/  IMAD.WIDE R4, R9, 0x4, R4 ;  /* 0x0000000409047825 */ /* 0x004fc800078e0204 */
[----:B---3--:R-:W-:Y:S02]  /*00f0*/  IMAD.WIDE R6, R9, 0x4, R6 ;  /* 0x0000000409067825 */ /* 0x008fe400078e0206 */
[----:B------:R-:W4:Y:S04]  /*0100*/  LDG.E R9, desc[UR4][R4.64] ;  /* 0x0000000404097981 */ /* 0x000f28000c1e1900 */
[----:B------:R-:W2:Y:S01]  /*0110*/  LDG.E R11, desc[UR4][R6.64] ;  /* 0x00000004060b7981 */ /* 0x000ea2000c1e1900 */
[----:B----4-:R-:W-:-:S04]  /*0120*/  FADD R0, R0, R9 ;  /* 0x0000000900007221 */ /* 0x010fc80000000000 */
[----:B--2---:R-:W-:-:S05]  /*0130*/  FFMA R11, R11, 0.0099999997764825820923, R0 ;  /* 0x3c23d70a0b0b7823 */ /* 0x004fca0000000000 */
[----:B------:R0:W-:Y:S04]  /*0140*/  STG.E desc[UR4][R6.64], R11 ;  /* 0x0000000b06007986 */ /* 0x0001e8000c101904 */
[----:B------:R-:W2:Y:S04]  /*0150*/  LDG.E R0, desc[UR4][R2.64] ;  /* 0x0000000402007981 */ /* 0x000ea8000c1e1900 */
[----:B------:R-:W2:Y:S02]  /*0160*/  LDG.E R9, desc[UR4][R4.64] ;  /* 0x0000000404097981 */ /* 0x000ea4000c1e1900 */
[----:B--2---:R-:W-:-:S04]  /*0170*/  FADD R0, R0, R9 ;  /* 0x0000000900007221 */ /* 0x004fc80000000000 */
[----:B------:R-:W-:-:S05]  /*0180*/  FFMA R9, R11, 0.0099999997764825820923, R0 ;  /* 0x3c23d70a0b097823 */ /* 0x000fca0000000000 */
[----:B------:R1:W-:Y:S04]  /*0190*/  STG.E desc[UR4][R6.64], R9 ;  /* 0x0000000906007986 */ /* 0x0003e8000c101904 */
[----:B------:R-:W2:Y:S04]  /*01a0*/  LDG.E R0, desc[UR4][R2.64] ;  /* 0x0000000402007981 */ /* 0x000ea8000c1e1900 */
[----:B------:R-:W2:Y:S02]  /*01b0*/  LDG.E R13, desc[UR4][R4.64] ;  /* 0x00000004040d7981 */ /* 0x000ea4000c1e1900 */
[----:B--2---:R-:W-:-:S04]  /*01c0*/  FADD R0, R0, R13 ;  /* 0x0000000d00007221 */ /* 0x004fc80000000000 */
[----:B------:R-:W-:-:S05]  /*01d0*/  FFMA R13, R9, 0.0099999997764825820923, R0 ;  /* 0x3c23d70a090d7823 */ /* 0x000fca0000000000 */
[----:B------:R2:W-:Y:S04]  /*01e0*/  STG.E desc[UR4][R6.64], R13 ;  /* 0x0000000d06007986 */ /* 0x0005e8000c101904 */
[----:B------:R-:W3:Y:S04]  /*01f0*/  LDG.E R0, desc[UR4][R2.64] ;  /* 0x0000000402007981 */ /* 0x000ee8000c1e1900 */
[----:B0-----:R-:W3:Y:S02]  /*0200*/  LDG.E R11, desc[UR4][R4.64] ;  /* 0x00000004040b7981 */ /* 0x001ee4000c1e1900 */
[----:B---3--:R-:W-:-:S04]  /*0210*/  FADD R0, R0, R11 ;  /* 0x0000000b00007221 */ /* 0x008fc80000000000 */
[----:B------:R-:W-:-:S05]  /*0220*/  FFMA R11, R13, 0.0099999997764825820923, R0 ;  /* 0x3c23d70a0d0b7823 */ /* 0x000fca0000000000 */
[----:B------:R0:W-:Y:S04]  /*0230*/  STG.E desc[UR4][R6.64], R11 ;  /* 0x0000000b06007986 */ /* 0x0001e8000c101904 */
[----:B------:R-:W3:Y:S04]  /*0240*/  LDG.E R0, desc[UR4][R2.64] ;  /* 0x0000000402007981 */ /* 0x000ee8000c1e1900 */
[----:B-1----:R-:W3:Y:S02]  /*0250*/  LDG.E R9, desc[UR4][R4.64] ;  /* 0x0000000404097981 */ /* 0x002ee4000c1e1900 */
[----:B---3--:R-:W-:-:S04]  /*0260*/  FADD R0, R0, R9 ;  /* 0x0000000900007221 */ /* 0x008fc80000000000 */
[----:B------:R-:W-:-:S05]  /*0270*/  FFMA R9, R11, 0.0099999997764825820923, R0 ;  /* 0x3c23d70a0b097823 */ /* 0x000fca0000000000 */
[----:B------:R1:W-:Y:S04]  /*0280*/  STG.E desc[UR4][R6.64], R9 ;  /* 0x0000000906007986 */ /* 0x0003e8000c101904 */
[----:B------:R-:W3:Y:S04]  /*0290*/  LDG.E R0, desc[UR4][R2.64] ;  /* 0x0000000402007981 */ /* 0x000ee8000c1e1900 */
[----:B--2---:R-:W3:Y:S02]  /*02a0*/  LDG.E R13, desc[UR4][R4.64] ;  /* 0x00000004040d7981 */ /* 0x004ee4000c1e1900 */
[----:B---3--:R-:W-:-:S04]  /*02b0*/  FADD R0, R0, R13 ;  /* 0x0000000d00007221 */ /* 0x008fc80000000000 */
        /* <DEDUP_REMOVED lines=211> */
[----:B------:R-:W-:Y:S04]  /*0ff0*/  STG.E desc[UR4][R6.64], R13 ;  /* 0x0000000d06007986 */ /* 0x000fe8000c101904 */
[----:B------:R-:W2:Y:S04]  /*1000*/  LDG.E R0, desc[UR4][R2.64] ;  /* 0x0000000402007981 */ /* 0x000ea8000c1e1900 */
[----:B0-----:R-:W2:Y:S02]  /*1010*/  LDG.E R11, desc[UR4][R4.64] ;  /* 0x00000004040b7981 */ /* 0x001ea4000c1e1900 */
[----:B--2---:R-:W-:-:S04]  /*1020*/  FADD R0, R0, R11 ;  /* 0x0000000b00007221 */ /* 0x004fc80000000000 */
[----:B------:R-:W-:-:S05]  /*1030*/  FFMA R11, R13, 0.0099999997764825820923, R0 ;  /* 0x3c23d70a0d0b7823 */ /* 0x000fca0000000000 */
[----:B------:R-:W-:Y:S04]  /*1040*/  STG.E desc[UR4][R6.64], R11 ;  /* 0x0000000b06007986 */ /* 0x000fe8000c101904 */
[----:B------:R-:W2:Y:S04]  /*1050*/  LDG.E R0, desc[UR4][R2.64] ;  /* 0x0000000402007981 */ /* 0x000ea8000c1e1900 */
[----:B-1----:R-:W2:Y:S02]  /*1060*/  LDG.E R9, desc[UR4][R4.64] ;  /* 0x0000000404097981 */ /* 0x002ea4000c1e1900 */
[----:B--2---:R-:W-:-:S04]  /*1070*/  FADD R0, R0, R9 ;  /* 0x0000000900007221 */ /* 0x004fc80000000000 */
[----:B------:R-:W-:-:S05]  /*1080*/  FFMA R9, R11, 0.0099999997764825820923, R0 ;  /* 0x3c23d70a0b097823 */ /* 0x000fca0000000000 */
[----:B------:R-:W-:Y:S01]  /*1090*/  STG.E desc[UR4][R6.64], R9 ;  /* 0x0000000906007986 */ /* 0x000fe2000c101904 */
[----:B------:R-:W-:Y:S05]  /*10a0*/  EXIT ;  /* 0x000000000000794d */ /* 0x000fea0003800000 */
.L_x_0:
[----:B------:R-:W-:-:S00]  /*10b0*/  BRA `(.L_x_0) ;  /* 0xfffffffc00fc7947 */ /* 0x000fc0000383ffff */
[----:B------:R-:W-:-:S00]  /*10c0*/  NOP ;  /* 0x0000000000007918 */ /* 0x000fc00000000000 */
        /* <DEDUP_REMOVED lines=11> */
.L_x_1:


//--------------------- .nv.shared.reserved.0     --------------------------
	.section	.nv.shared.reserved.0,"aw",@nobits
	.weak		__nv_reservedSMEM_offset_0_alias
	.size		__nv_reservedSMEM_offset_0_alias, 0, 64
	.other		__nv_reservedSMEM_offset_0_alias,@"STO_CUDA_RESERVED_SHARED STV_DEFAULT"
__nv_reservedSMEM_offset_0_alias:
	.zero		0
	.zero		64


//--------------------- .nv.constant0._Z10vector_addPKfS0_Pfi --------------------------
	.section	.nv.constant0._Z10vector_addPKfS0_Pfi,"a",@progbits
	.sectionflags	@""
	.align	4
.nv.constant0._Z10vector_addPKfS0_Pfi:
	.zero		924


//--------------------- SYMBOLS --------------------------

	.type		.nv.reservedSmem.offset0,@object
	.size		.nv.reservedSmem.offset0,0x4
